//
// Generated by NVIDIA NVVM Compiler
//
// Compiler Build ID: CL-36424714
// Cuda compilation tools, release 13.0, V13.0.88
// Based on NVVM 20.0.0
//

.version 9.0
.target sm_100
.address_size 64

	// .globl	_Z18sqmatvecMul_KernelPfS_S_i

.visible .entry _Z18sqmatvecMul_KernelPfS_S_i(
	.param .u64 .ptr .align 1 _Z18sqmatvecMul_KernelPfS_S_i_param_0,
	.param .u64 .ptr .align 1 _Z18sqmatvecMul_KernelPfS_S_i_param_1,
	.param .u64 .ptr .align 1 _Z18sqmatvecMul_KernelPfS_S_i_param_2,
	.param .u32 _Z18sqmatvecMul_KernelPfS_S_i_param_3
)
{
	.reg .pred 	%p<10>;
	.reg .b32 	%r<31>;
	.reg .b32 	%f<140>;
	.reg .b64 	%rd<47>;

	ld.param.u64 	%rd15, [_Z18sqmatvecMul_KernelPfS_S_i_param_0];
	ld.param.u64 	%rd16, [_Z18sqmatvecMul_KernelPfS_S_i_param_1];
	ld.param.u64 	%rd17, [_Z18sqmatvecMul_KernelPfS_S_i_param_2];
	ld.param.u32 	%r18, [_Z18sqmatvecMul_KernelPfS_S_i_param_3];
	cvta.to.global.u64 	%rd1, %rd17;
	cvta.to.global.u64 	%rd2, %rd16;
	mov.u32 	%r19, %ntid.y;
	mov.u32 	%r20, %ctaid.y;
	mov.u32 	%r21, %tid.y;
	mad.lo.s32 	%r1, %r19, %r20, %r21;
	setp.ge.s32 	%p1, %r1, %r18;
	@%p1 bra 	$L__BB0_14;
	mul.lo.s32 	%r2, %r18, %r1;
	and.b32  	%r3, %r18, 15;
	setp.lt.u32 	%p2, %r18, 16;
	mov.f32 	%f139, 0f00000000;
	mov.b32 	%r28, 0;
	@%p2 bra 	$L__BB0_4;
	and.b32  	%r28, %r18, 2147483632;
	neg.s32 	%r26, %r28;
	mul.wide.u32 	%rd18, %r2, 4;
	add.s64 	%rd19, %rd18, %rd2;
	add.s64 	%rd44, %rd19, 32;
	add.s64 	%rd43, %rd1, 32;
	mov.f32 	%f139, 0f00000000;
$L__BB0_3:
	.pragma "nounroll";
	ld.global.f32 	%f17, [%rd44+-32];
	ld.global.f32 	%f18, [%rd43+-32];
	add.f32 	%f19, %f17, %f18;
	add.f32 	%f20, %f139, %f19;
	ld.global.f32 	%f21, [%rd44+-28];
	ld.global.f32 	%f22, [%rd43+-28];
	add.f32 	%f23, %f21, %f22;
	add.f32 	%f24, %f20, %f23;
	ld.global.f32 	%f25, [%rd44+-24];
	ld.global.f32 	%f26, [%rd43+-24];
	add.f32 	%f27, %f25, %f26;
	add.f32 	%f28, %f24, %f27;
	ld.global.f32 	%f29, [%rd44+-20];
	ld.global.f32 	%f30, [%rd43+-20];
	add.f32 	%f31, %f29, %f30;
	add.f32 	%f32, %f28, %f31;
	ld.global.f32 	%f33, [%rd44+-16];
	ld.global.f32 	%f34, [%rd43+-16];
	add.f32 	%f35, %f33, %f34;
	add.f32 	%f36, %f32, %f35;
	ld.global.f32 	%f37, [%rd44+-12];
	ld.global.f32 	%f38, [%rd43+-12];
	add.f32 	%f39, %f37, %f38;
	add.f32 	%f40, %f36, %f39;
	ld.global.f32 	%f41, [%rd44+-8];
	ld.global.f32 	%f42, [%rd43+-8];
	add.f32 	%f43, %f41, %f42;
	add.f32 	%f44, %f40, %f43;
	ld.global.f32 	%f45, [%rd44+-4];
	ld.global.f32 	%f46, [%rd43+-4];
	add.f32 	%f47, %f45, %f46;
	add.f32 	%f48, %f44, %f47;
	ld.global.f32 	%f49, [%rd44];
	ld.global.f32 	%f50, [%rd43];
	add.f32 	%f51, %f49, %f50;
	add.f32 	%f52, %f48, %f51;
	ld.global.f32 	%f53, [%rd44+4];
	ld.global.f32 	%f54, [%rd43+4];
	add.f32 	%f55, %f53, %f54;
	add.f32 	%f56, %f52, %f55;
	ld.global.f32 	%f57, [%rd44+8];
	ld.global.f32 	%f58, [%rd43+8];
	add.f32 	%f59, %f57, %f58;
	add.f32 	%f60, %f56, %f59;
	ld.global.f32 	%f61, [%rd44+12];
	ld.global.f32 	%f62, [%rd43+12];
	add.f32 	%f63, %f61, %f62;
	add.f32 	%f64, %f60, %f63;
	ld.global.f32 	%f65, [%rd44+16];
	ld.global.f32 	%f66, [%rd43+16];
	add.f32 	%f67, %f65, %f66;
	add.f32 	%f68, %f64, %f67;
	ld.global.f32 	%f69, [%rd44+20];
	ld.global.f32 	%f70, [%rd43+20];
	add.f32 	%f71, %f69, %f70;
	add.f32 	%f72, %f68, %f71;
	ld.global.f32 	%f73, [%rd44+24];
	ld.global.f32 	%f74, [%rd43+24];
	add.f32 	%f75, %f73, %f74;
	add.f32 	%f76, %f72, %f75;
	ld.global.f32 	%f77, [%rd44+28];
	ld.global.f32 	%f78, [%rd43+28];
	add.f32 	%f79, %f77, %f78;
	add.f32 	%f139, %f76, %f79;
	add.s32 	%r26, %r26, 16;
	add.s64 	%rd44, %rd44, 64;
	add.s64 	%rd43, %rd43, 64;
	setp.ne.s32 	%p3, %r26, 0;
	@%p3 bra 	$L__BB0_3;
$L__BB0_4:
	setp.eq.s32 	%p4, %r3, 0;
	@%p4 bra 	$L__BB0_13;
	and.b32  	%r9, %r18, 7;
	setp.lt.u32 	%p5, %r3, 8;
	@%p5 bra 	$L__BB0_7;
	add.s32 	%r23, %r28, %r2;
	mul.wide.u32 	%rd20, %r23, 4;
	add.s64 	%rd21, %rd2, %rd20;
	ld.global.f32 	%f81, [%rd21];
	cvt.u64.u32 	%rd22, %r28;
	mul.wide.u32 	%rd23, %r28, 4;
	add.s64 	%rd24, %rd1, %rd23;
	ld.global.f32 	%f82, [%rd24];
	add.f32 	%f83, %f81, %f82;
	add.f32 	%f84, %f139, %f83;
	cvt.u64.u32 	%rd25, %r2;
	add.s64 	%rd26, %rd22, %rd25;
	shl.b64 	%rd27, %rd26, 2;
	add.s64 	%rd28, %rd2, %rd27;
	ld.global.f32 	%f85, [%rd28+4];
	ld.global.f32 	%f86, [%rd24+4];
	add.f32 	%f87, %f85, %f86;
	add.f32 	%f88, %f84, %f87;
	ld.global.f32 	%f89, [%rd28+8];
	ld.global.f32 	%f90, [%rd24+8];
	add.f32 	%f91, %f89, %f90;
	add.f32 	%f92, %f88, %f91;
	ld.global.f32 	%f93, [%rd28+12];
	ld.global.f32 	%f94, [%rd24+12];
	add.f32 	%f95, %f93, %f94;
	add.f32 	%f96, %f92, %f95;
	ld.global.f32 	%f97, [%rd28+16];
	ld.global.f32 	%f98, [%rd24+16];
	add.f32 	%f99, %f97, %f98;
	add.f32 	%f100, %f96, %f99;
	ld.global.f32 	%f101, [%rd28+20];
	ld.global.f32 	%f102, [%rd24+20];
	add.f32 	%f103, %f101, %f102;
	add.f32 	%f104, %f100, %f103;
	ld.global.f32 	%f105, [%rd28+24];
	ld.global.f32 	%f106, [%rd24+24];
	add.f32 	%f107, %f105, %f106;
	add.f32 	%f108, %f104, %f107;
	ld.global.f32 	%f109, [%rd28+28];
	ld.global.f32 	%f110, [%rd24+28];
	add.f32 	%f111, %f109, %f110;
	add.f32 	%f139, %f108, %f111;
	add.s32 	%r28, %r28, 8;
$L__BB0_7:
	setp.eq.s32 	%p6, %r9, 0;
	@%p6 bra 	$L__BB0_13;
	and.b32  	%r12, %r18, 3;
	setp.lt.u32 	%p7, %r9, 4;
	@%p7 bra 	$L__BB0_10;
	add.s32 	%r24, %r28, %r2;
	mul.wide.u32 	%rd29, %r24, 4;
	add.s64 	%rd30, %rd2, %rd29;
	ld.global.f32 	%f113, [%rd30];
	cvt.u64.u32 	%rd31, %r28;
	mul.wide.u32 	%rd32, %r28, 4;
	add.s64 	%rd33, %rd1, %rd32;
	ld.global.f32 	%f114, [%rd33];
	add.f32 	%f115, %f113, %f114;
	add.f32 	%f116, %f139, %f115;
	cvt.u64.u32 	%rd34, %r2;
	add.s64 	%rd35, %rd31, %rd34;
	shl.b64 	%rd36, %rd35, 2;
	add.s64 	%rd37, %rd2, %rd36;
	ld.global.f32 	%f117, [%rd37+4];
	ld.global.f32 	%f118, [%rd33+4];
	add.f32 	%f119, %f117, %f118;
	add.f32 	%f120, %f116, %f119;
	ld.global.f32 	%f121, [%rd37+8];
	ld.global.f32 	%f122, [%rd33+8];
	add.f32 	%f123, %f121, %f122;
	add.f32 	%f124, %f120, %f123;
	ld.global.f32 	%f125, [%rd37+12];
	ld.global.f32 	%f126, [%rd33+12];
	add.f32 	%f127, %f125, %f126;
	add.f32 	%f139, %f124, %f127;
	add.s32 	%r28, %r28, 4;
$L__BB0_10:
	setp.eq.s32 	%p8, %r12, 0;
	@%p8 bra 	$L__BB0_13;
	mul.wide.u32 	%rd38, %r28, 4;
	add.s64 	%rd46, %rd1, %rd38;
	add.s32 	%r25, %r28, %r2;
	mul.wide.u32 	%rd39, %r25, 4;
	add.s64 	%rd45, %rd2, %rd39;
	neg.s32 	%r30, %r12;
$L__BB0_12:
	.pragma "nounroll";
	ld.global.f32 	%f128, [%rd45];
	ld.global.f32 	%f129, [%rd46];
	add.f32 	%f130, %f128, %f129;
	add.f32 	%f139, %f139, %f130;
	add.s64 	%rd46, %rd46, 4;
	add.s64 	%rd45, %rd45, 4;
	add.s32 	%r30, %r30, 1;
	setp.ne.s32 	%p9, %r30, 0;
	@%p9 bra 	$L__BB0_12;
$L__BB0_13:
	cvta.to.global.u64 	%rd40, %rd15;
	mul.wide.u32 	%rd41, %r1, 4;
	add.s64 	%rd42, %rd40, %rd41;
	st.global.f32 	[%rd42], %f139;
$L__BB0_14:
	ret;

}


// ===== COMPILED SASS (sm_100) =====

	.target	sm_100

	.elftype	@"ET_EXEC"


//--------------------- .note.nv.tkinfo           --------------------------
	.section	.note.nv.tkinfo,"",@"SHT_NOTE"
	.sectionflags	@"SHF_NOTE_NV_TKINFO"
	.tkinfo
        /*0018*/ 	.word	0x00000002
        /*0030*/ 	.string	""
        /*0030*/ 	.string	"ptxas"
        /*0030*/ 	.string	"Cuda compilation tools, release 13.0, V13.0.88"
        /*0030*/ 	.string	"Build cuda_13.0.r13.0/compiler.36424714_0"
        /*0030*/ 	.string	"-arch sm_100 -m 64 "



//--------------------- .note.nv.cuinfo           --------------------------
	.section	.note.nv.cuinfo,"",@"SHT_NOTE"
	.sectionflags	@"SHF_NOTE_NV_CUINFO"
        /*0018*/ 	.short	0x0002
        /*001a*/ 	.short	0x0064
        /*001c*/ 	.short	0x0082
	.zero		2


//--------------------- .nv.info                  --------------------------
	.section	.nv.info,"",@"SHT_CUDA_INFO"
	.align	4


	//----- nvinfo : EIATTR_REGCOUNT
	.align		4
        /*0000*/ 	.byte	0x04, 0x2f
        /*0002*/ 	.short	(.L_1 - .L_0)
	.align		4
.L_0:
        /*0004*/ 	.word	index@(_Z18sqmatvecMul_KernelPfS_S_i)
        /*0008*/ 	.word	0x0000001d


	//----- nvinfo : EIATTR_FRAME_SIZE
	.align		4
.L_1:
        /*000c*/ 	.byte	0x04, 0x11
        /*000e*/ 	.short	(.L_3 - .L_2)
	.align		4
.L_2:
        /*0010*/ 	.word	index@(_Z18sqmatvecMul_KernelPfS_S_i)
        /*0014*/ 	.word	0x00000000


	//----- nvinfo : EIATTR_MIN_STACK_SIZE
	.align		4
.L_3:
        /*0018*/ 	.byte	0x04, 0x12
        /*001a*/ 	.short	(.L_5 - .L_4)
	.align		4
.L_4:
        /*001c*/ 	.word	index@(_Z18sqmatvecMul_KernelPfS_S_i)
        /*0020*/ 	.word	0x00000000
.L_5:


//--------------------- .nv.compat                --------------------------
	.section	.nv.compat,"",@"SHT_CUDA_COMPAT_INFO"
	.align	4
        /*0000*/ 	.byte	0x02, 0x09, 0x00, 0x00, 0x02, 0x02, 0x01, 0x00, 0x02, 0x05, 0x05, 0x00, 0x03, 0x07, 0x01, 0x01
        /*0010*/ 	.byte	0x02, 0x03, 0x00, 0x00, 0x02, 0x06, 0x01, 0x00, 0x04, 0x0b, 0x08, 0x00, 0x09, 0x00, 0x00, 0x00
        /*0020*/ 	.byte	0x00, 0x00, 0x00, 0x00


//--------------------- .nv.info._Z18sqmatvecMul_KernelPfS_S_i --------------------------
	.section	.nv.info._Z18sqmatvecMul_KernelPfS_S_i,"",@"SHT_CUDA_INFO"
	.sectionflags	@""
	.align	4


	//----- nvinfo : EIATTR_CUDA_API_VERSION
	.align		4
        /*0000*/ 	.byte	0x04, 0x37
        /*0002*/ 	.short	(.L_7 - .L_6)
.L_6:
        /*0004*/ 	.word	0x00000082


	//----- nvinfo : EIATTR_KPARAM_INFO
	.align		4
.L_7:
        /*0008*/ 	.byte	0x04, 0x17
        /*000a*/ 	.short	(.L_9 - .L_8)
.L_8:
        /*000c*/ 	.word	0x00000000
        /*0010*/ 	.short	0x0003
        /*0012*/ 	.short	0x0018
        /*0014*/ 	.byte	0x00, 0xf0, 0x11, 0x00


	//----- nvinfo : EIATTR_KPARAM_INFO
	.align		4
.L_9:
        /*0018*/ 	.byte	0x04, 0x17
        /*001a*/ 	.short	(.L_11 - .L_10)
.L_10:
        /*001c*/ 	.word	0x00000000
        /*0020*/ 	.short	0x0002
        /*0022*/ 	.short	0x0010
        /*0024*/ 	.byte	0x00, 0xf5, 0x21, 0x00


	//----- nvinfo : EIATTR_KPARAM_INFO
	.align		4
.L_11:
        /*0028*/ 	.byte	0x04, 0x17
        /*002a*/ 	.short	(.L_13 - .L_12)
.L_12:
        /*002c*/ 	.word	0x00000000
        /*0030*/ 	.short	0x0001
        /*0032*/ 	.short	0x0008
        /*0034*/ 	.byte	0x00, 0xf5, 0x21, 0x00


	//----- nvinfo : EIATTR_KPARAM_INFO
	.align		4
.L_13:
        /*0038*/ 	.byte	0x04, 0x17
        /*003a*/ 	.short	(.L_15 - .L_14)
.L_14:
        /*003c*/ 	.word	0x00000000
        /*0040*/ 	.short	0x0000
        /*0042*/ 	.short	0x0000
        /*0044*/ 	.byte	0x00, 0xf5, 0x21, 0x00


	//----- nvinfo : EIATTR_SPARSE_MMA_MASK
	.align		4
.L_15:
        /*0048*/ 	.byte	0x03, 0x50
        /*004a*/ 	.short	0x0000


	//----- nvinfo : EIATTR_MAXREG_COUNT
	.align		4
        /*004c*/ 	.byte	0x03, 0x1b
        /*004e*/ 	.short	0x00ff


	//----- nvinfo : EIATTR_MERCURY_ISA_VERSION
	.align		4
        /*0050*/ 	.byte	0x03, 0x5f
        /*0052*/ 	.short	0x0101


	//----- nvinfo : EIATTR_VRC_CTA_INIT_COUNT
	.align		4
        /*0054*/ 	.byte	0x02, 0x4a
	.zero		1
	.zero		1


	//----- nvinfo : EIATTR_EXIT_INSTR_OFFSETS
	.align		4
        /*0058*/ 	.byte	0x04, 0x1c
        /*005a*/ 	.short	(.L_17 - .L_16)


	//   ....[0]....
.L_16:
        /*005c*/ 	.word	0x00000070


	//   ....[1]....
        /*0060*/ 	.word	0x00000d00


	//----- nvinfo : EIATTR_CBANK_PARAM_SIZE
	.align		4
.L_17:
        /*0064*/ 	.byte	0x03, 0x19
        /*0066*/ 	.short	0x001c


	//----- nvinfo : EIATTR_PARAM_CBANK
	.align		4
        /*0068*/ 	.byte	0x04, 0x0a
        /*006a*/ 	.short	(.L_19 - .L_18)
	.align		4
.L_18:
        /*006c*/ 	.word	index@(.nv.constant0._Z18sqmatvecMul_KernelPfS_S_i)
        /*0070*/ 	.short	0x0380
        /*0072*/ 	.short	0x001c


	//----- nvinfo : EIATTR_SW_WAR
	.align		4
.L_19:
        /*0074*/ 	.byte	0x04, 0x36
        /*0076*/ 	.short	(.L_21 - .L_20)
.L_20:
        /*0078*/ 	.word	0x00000008
.L_21:


//--------------------- .nv.callgraph             --------------------------
	.section	.nv.callgraph,"",@"SHT_CUDA_CALLGRAPH"
	.align	4
	.sectionentsize	8
	.align		4
        /*0000*/ 	.word	0x00000000
	.align		4
        /*0004*/ 	.word	0xffffffff
	.align		4
        /*0008*/ 	.word	0x00000000
	.align		4
        /*000c*/ 	.word	0xfffffffe
	.align		4
        /*0010*/ 	.word	0x00000000
	.align		4
        /*0014*/ 	.word	0xfffffffd
	.align		4
        /*0018*/ 	.word	0x00000000
	.align		4
        /*001c*/ 	.word	0xfffffffc


//--------------------- .text._Z18sqmatvecMul_KernelPfS_S_i --------------------------
	.section	.text._Z18sqmatvecMul_KernelPfS_S_i,"ax",@progbits
	.align	128
        .global         _Z18sqmatvecMul_KernelPfS_S_i
        .type           _Z18sqmatvecMul_KernelPfS_S_i,@function
        .size           _Z18sqmatvecMul_KernelPfS_S_i,(.L_x_7 - _Z18sqmatvecMul_KernelPfS_S_i)
        .other          _Z18sqmatvecMul_KernelPfS_S_i,@"STO_CUDA_ENTRY STV_DEFAULT"
_Z18sqmatvecMul_KernelPfS_S_i:
.text._Z18sqmatvecMul_KernelPfS_S_i:
[----:B------:R-:W-:Y:S01]  /*0000*/  LDC R1, c[0x0][0x37c] ;  /* 0x0000df00ff017b82 */ /* 0x000fe20000000800 */
[----:B------:R-:W0:Y:S01]  /*0010*/  S2R R0, SR_CTAID.Y ;  /* 0x0000000000007919 */ /* 0x000e220000002600 */
[----:B------:R-:W0:Y:S01]  /*0020*/  LDCU UR4, c[0x0][0x364] ;  /* 0x00006c80ff0477ac */ /* 0x000e220008000800 */
[----:B------:R-:W0:Y:S01]  /*0030*/  S2R R3, SR_TID.Y ;  /* 0x0000000000037919 */ /* 0x000e220000002200 */
[----:B------:R-:W1:Y:S01]  /*0040*/  LDCU UR9, c[0x0][0x398] ;  /* 0x00007300ff0977ac */ /* 0x000e620008000800 */
[----:B0-----:R-:W-:-:S05]  /*0050*/  IMAD R0, R0, UR4, R3 ;  /* 0x0000000400007c24 */ /* 0x001fca000f8e0203 */
[----:B-1----:R-:W-:-:S13]  /*0060*/  ISETP.GE.AND P0, PT, R0, UR9, PT ;  /* 0x0000000900007c0c */ /* 0x002fda000bf06270 */
[----:B------:R-:W-:Y:S05]  /*0070*/  @P0 EXIT ;  /* 0x000000000000094d */ /* 0x000fea0003800000 */
[----:B------:R-:W-:Y:S01]  /*0080*/  UISETP.GE.U32.AND UP0, UPT, UR9, 0x10, UPT ;  /* 0x000000100900788c */ /* 0x000fe2000bf06070 */
[----:B------:R-:W-:Y:S02]  /*0090*/  HFMA2 R16, -RZ, RZ, 0, 0 ;  /* 0x00000000ff107431 */ /* 0x000fe400000001ff */
[----:B------:R-:W-:Y:S01]  /*00a0*/  IMAD R6, R0, UR9, RZ ;  /* 0x0000000900067c24 */ /* 0x000fe2000f8e02ff */
[----:B------:R-:W-:Y:S01]  /*00b0*/  MOV R7, RZ ;  /* 0x000000ff00077202 */ /* 0x000fe20000000f00 */
[----:B------:R-:W-:Y:S01]  /*00c0*/  ULOP3.LUT UR6, UR9, 0xf, URZ, 0xc0, !UPT ;  /* 0x0000000f09067892 */ /* 0x000fe2000f8ec0ff */
[----:B------:R-:W0:Y:S03]  /*00d0*/  LDCU.64 UR10, c[0x0][0x358] ;  /* 0x00006b00ff0a77ac */ /* 0x000e260008000a00 */
[----:B------:R-:W-:Y:S08]  /*00e0*/  BRA.U !UP0, `(.L_x_0) ;  /* 0x0000000508507547 */ /* 0x000ff0000b800000 */
[----:B------:R-:W1:Y:S01]  /*00f0*/  LDC.64 R2, c[0x0][0x388] ;  /* 0x0000e200ff027b82 */ /* 0x000e620000000a00 */
[----:B------:R-:W2:Y:S01]  /*0100*/  LDCU.64 UR4, c[0x0][0x390] ;  /* 0x00007200ff0477ac */ /* 0x000ea20008000a00 */
[----:B------:R-:W-:Y:S01]  /*0110*/  MOV R16, RZ ;  /* 0x000000ff00107202 */ /* 0x000fe20000000f00 */
[----:B------:R-:W-:-:S04]  /*0120*/  ULOP3.LUT UR7, UR9, 0x7ffffff0, URZ, 0xc0, !UPT ;  /* 0x7ffffff009077892 */ /* 0x000fc8000f8ec0ff */
[----:B------:R-:W-:Y:S02]  /*0130*/  UIADD3 UR8, UPT, UPT, -UR7, URZ, URZ ;  /* 0x000000ff07087290 */ /* 0x000fe4000fffe1ff */
[----:B------:R-:W-:Y:S01]  /*0140*/  MOV R7, UR7 ;  /* 0x0000000700077c02 */ /* 0x000fe20008000f00 */
[----:B--2---:R-:W-:-:S04]  /*0150*/  UIADD3 UR4, UP0, UPT, UR4, 0x20, URZ ;  /* 0x0000002004047890 */ /* 0x004fc8000ff1e0ff */
[----:B------:R-:W-:Y:S01]  /*0160*/  UIADD3.X UR5, UPT, UPT, URZ, UR5, URZ, UP0, !UPT ;  /* 0x00000005ff057290 */ /* 0x000fe200087fe4ff */
[----:B-1----:R-:W-:Y:S01]  /*0170*/  IMAD.WIDE.U32 R2, R6, 0x4, R2 ;  /* 0x0000000406027825 */ /* 0x002fe200078e0002 */
[----:B------:R-:W-:Y:S02]  /*0180*/  MOV R4, UR4 ;  /* 0x0000000400047c02 */ /* 0x000fe40008000f00 */
[----:B------:R-:W-:Y:S02]  /*0190*/  IADD3 R2, P0, PT, R2, 0x20, RZ ;  /* 0x0000002002027810 */ /* 0x000fe40007f1e0ff */
[----:B------:R-:W-:Y:S02]  /*01a0*/  MOV R5, UR5 ;  /* 0x0000000500057c02 */ /* 0x000fe40008000f00 */
[----:B------:R-:W-:-:S09]  /*01b0*/  IADD3.X R3, PT, PT, RZ, R3, RZ, P0, !PT ;  /* 0x00000003ff037210 */ /* 0x000fd200007fe4ff */
.L_x_1:
[----:B0-----:R-:W2:Y:S04]  /*01c0*/  LDG.E R10, desc[UR10][R2.64+-0x20] ;  /* 0xffffe00a020a7981 */ /* 0x001ea8000c1e1900 */
[----:B------:R-:W2:Y:S04]  /*01d0*/  LDG.E R15, desc[UR10][R4.64+-0x20] ;  /* 0xffffe00a040f7981 */ /* 0x000ea8000c1e1900 */
[----:B------:R-:W3:Y:S04]  /*01e0*/  LDG.E R25, desc[UR10][R2.64+-0x1c] ;  /* 0xffffe40a02197981 */ /* 0x000ee8000c1e1900 */
[----:B------:R-:W3:Y:S04]  /*01f0*/  LDG.E R26, desc[UR10][R4.64+-0x1c] ;  /* 0xffffe40a041a7981 */ /* 0x000ee8000c1e1900 */
[----:B------:R-:W4:Y:S04]  /*0200*/  LDG.E R18, desc[UR10][R2.64+-0x18] ;  /* 0xffffe80a02127981 */ /* 0x000f28000c1e1900 */
[----:B------:R-:W4:Y:S04]  /*0210*/  LDG.E R19, desc[UR10][R4.64+-0x18] ;  /* 0xffffe80a04137981 */ /* 0x000f28000c1e1900 */
[----:B------:R-:W5:Y:S04]  /*0220*/  LDG.E R21, desc[UR10][R2.64+-0x14] ;  /* 0xffffec0a02157981 */ /* 0x000f68000c1e1900 */
        /* <DEDUP_REMOVED lines=8> */
[----:B------:R-:W5:Y:S01]  /*02b0*/  LDG.E R9, desc[UR10][R4.64+-0x4] ;  /* 0xfffffc0a04097981 */ /* 0x000f62000c1e1900 */
[----:B--2---:R-:W-:-:S03]  /*02c0*/  FADD R17, R10, R15 ;  /* 0x0000000f0a117221 */ /* 0x004fc60000000000 */
[----:B------:R-:W2:Y:S01]  /*02d0*/  LDG.E R10, desc[UR10][R2.64] ;  /* 0x0000000a020a7981 */ /* 0x000ea2000c1e1900 */
[----:B------:R-:W-:-:S03]  /*02e0*/  FADD R24, R17, R16 ;  /* 0x0000001011187221 */ /* 0x000fc60000000000 */
[----:B------:R-:W2:Y:S01]  /*02f0*/  LDG.E R15, desc[UR10][R4.64] ;  /* 0x0000000a040f7981 */ /* 0x000ea2000c1e1900 */
[----:B---3--:R-:W-:-:S03]  /*0300*/  FADD R25, R25, R26 ;  /* 0x0000001a19197221 */ /* 0x008fc60000000000 */
[----:B------:R-:W3:Y:S01]  /*0310*/  LDG.E R17, desc[UR10][R2.64+0x4] ;  /* 0x0000040a02117981 */ /* 0x000ee2000c1e1900 */
[----:B------:R-:W-:-:S03]  /*0320*/  FADD R24, R24, R25 ;  /* 0x0000001918187221 */ /* 0x000fc60000000000 */
[----:B------:R-:W3:Y:S01]  /*0330*/  LDG.E R16, desc[UR10][R4.64+0x4] ;  /* 0x0000040a04107981 */ /* 0x000ee2000c1e1900 */
[----:B----4-:R-:W-:-:S03]  /*0340*/  FADD R25, R18, R19 ;  /* 0x0000001312197221 */ /* 0x010fc60000000000 */
[----:B------:R-:W4:Y:S01]  /*0350*/  LDG.E R19, desc[UR10][R2.64+0x8] ;  /* 0x0000080a02137981 */ /* 0x000f22000c1e1900 */
[----:B------:R-:W-:-:S03]  /*0360*/  FADD R24, R24, R25 ;  /* 0x0000001918187221 */ /* 0x000fc60000000000 */
[----:B------:R-:W4:Y:S01]  /*0370*/  LDG.E R18, desc[UR10][R4.64+0x8] ;  /* 0x0000080a04127981 */ /* 0x000f22000c1e1900 */
[----:B-----5:R-:W-:-:S03]  /*0380*/  FADD R25, R21, R20 ;  /* 0x0000001415197221 */ /* 0x020fc60000000000 */
[----:B------:R-:W5:Y:S01]  /*0390*/  LDG.E R21, desc[UR10][R2.64+0xc] ;  /* 0x00000c0a02157981 */ /* 0x000f62000c1e1900 */
[----:B------:R-:W-:-:S03]  /*03a0*/  FADD R24, R24, R25 ;  /* 0x0000001918187221 */ /* 0x000fc60000000000 */
        /* <DEDUP_REMOVED lines=10> */
[----:B------:R-:W5:Y:S04]  /*0450*/  LDG.E R12, desc[UR10][R2.64+0x18] ;  /* 0x0000180a020c7981 */ /* 0x000f68000c1e1900 */
[----:B------:R-:W5:Y:S01]  /*0460*/  LDG.E R11, desc[UR10][R4.64+0x18] ;  /* 0x0000180a040b7981 */ /* 0x000f62000c1e1900 */
[----:B------:R-:W-:-:S03]  /*0470*/  FADD R26, R24, R25 ;  /* 0x00000019181a7221 */ /* 0x000fc60000000000 */
[----:B------:R0:W5:Y:S04]  /*0480*/  LDG.E R24, desc[UR10][R2.64+0x1c] ;  /* 0x00001c0a02187981 */ /* 0x000168000c1e1900 */
[----:B------:R1:W5:Y:S01]  /*0490*/  LDG.E R25, desc[UR10][R4.64+0x1c] ;  /* 0x00001c0a04197981 */ /* 0x000362000c1e1900 */
[----:B------:R-:W-:Y:S01]  /*04a0*/  FADD R9, R8, R9 ;  /* 0x0000000908097221 */ /* 0x000fe20000000000 */
[----:B------:R-:W-:-:S03]  /*04b0*/  UIADD3 UR8, UPT, UPT, UR8, 0x10, URZ ;  /* 0x0000001008087890 */ /* 0x000fc6000fffe0ff */
[----:B------:R-:W-:Y:S01]  /*04c0*/  FADD R9, R26, R9 ;  /* 0x000000091a097221 */ /* 0x000fe20000000000 */
[----:B------:R-:W-:Y:S01]  /*04d0*/  UISETP.NE.AND UP0, UPT, UR8, URZ, UPT ;  /* 0x000000ff0800728c */ /* 0x000fe2000bf05270 */
[----:B0-----:R-:W-:Y:S02]  /*04e0*/  IADD3 R2, P0, PT, R2, 0x40, RZ ;  /* 0x0000004002027810 */ /* 0x001fe40007f1e0ff */
[----:B-1----:R-:W-:Y:S02]  /*04f0*/  IADD3 R4, P1, PT, R4, 0x40, RZ ;  /* 0x0000004004047810 */ /* 0x002fe40007f3e0ff */
[----:B------:R-:W-:Y:S02]  /*0500*/  IADD3.X R3, PT, PT, RZ, R3, RZ, P0, !PT ;  /* 0x00000003ff037210 */ /* 0x000fe400007fe4ff */
[----:B------:R-:W-:Y:S01]  /*0510*/  IADD3.X R5, PT, PT, RZ, R5, RZ, P1, !PT ;  /* 0x00000005ff057210 */ /* 0x000fe20000ffe4ff */
[----:B--2---:R-:W-:-:S04]  /*0520*/  FADD R10, R10, R15 ;  /* 0x0000000f0a0a7221 */ /* 0x004fc80000000000 */
[----:B------:R-:W-:Y:S01]  /*0530*/  FADD R9, R9, R10 ;  /* 0x0000000a09097221 */ /* 0x000fe20000000000 */
[----:B---3--:R-:W-:-:S04]  /*0540*/  FADD R16, R17, R16 ;  /* 0x0000001011107221 */ /* 0x008fc80000000000 */
[----:B------:R-:W-:Y:S01]  /*0550*/  FADD R9, R9, R16 ;  /* 0x0000001009097221 */ /* 0x000fe20000000000 */
[----:B----4-:R-:W-:-:S04]  /*0560*/  FADD R18, R19, R18 ;  /* 0x0000001213127221 */ /* 0x010fc80000000000 */
[----:B------:R-:W-:Y:S01]  /*0570*/  FADD R9, R9, R18 ;  /* 0x0000001209097221 */ /* 0x000fe20000000000 */
[----:B-----5:R-:W-:-:S04]  /*0580*/  FADD R20, R21, R20 ;  /* 0x0000001415147221 */ /* 0x020fc80000000000 */
[----:B------:R-:W-:Y:S01]  /*0590*/  FADD R9, R9, R20 ;  /* 0x0000001409097221 */ /* 0x000fe20000000000 */
[----:B------:R-:W-:-:S04]  /*05a0*/  FADD R22, R22, R23 ;  /* 0x0000001716167221 */ /* 0x000fc80000000000 */
[----:B------:R-:W-:Y:S01]  /*05b0*/  FADD R9, R9, R22 ;  /* 0x0000001609097221 */ /* 0x000fe20000000000 */
[----:B------:R-:W-:-:S04]  /*05c0*/  FADD R14, R14, R13 ;  /* 0x0000000d0e0e7221 */ /* 0x000fc80000000000 */
[----:B------:R-:W-:Y:S01]  /*05d0*/  FADD R9, R9, R14 ;  /* 0x0000000e09097221 */ /* 0x000fe20000000000 */
[----:B------:R-:W-:-:S04]  /*05e0*/  FADD R12, R12, R11 ;  /* 0x0000000b0c0c7221 */ /* 0x000fc80000000000 */
[----:B------:R-:W-:Y:S01]  /*05f0*/  FADD R9, R9, R12 ;  /* 0x0000000c09097221 */ /* 0x000fe20000000000 */
[----:B------:R-:W-:-:S04]  /*0600*/  FADD R24, R24, R25 ;  /* 0x0000001918187221 */ /* 0x000fc80000000000 */
[----:B------:R-:W-:Y:S01]  /*0610*/  FADD R16, R9, R24 ;  /* 0x0000001809107221 */ /* 0x000fe20000000000 */
[----:B------:R-:W-:Y:S06]  /*0620*/  BRA.U UP0, `(.L_x_1) ;  /* 0xfffffff900e47547 */ /* 0x000fec000b83ffff */
.L_x_0:
[----:B------:R-:W-:-:S09]  /*0630*/  UISETP.NE.AND UP0, UPT, UR6, URZ, UPT ;  /* 0x000000ff0600728c */ /* 0x000fd2000bf05270 */
[----:B------:R-:W-:Y:S05]  /*0640*/  BRA.U !UP0, `(.L_x_2) ;  /* 0x0000000508a07547 */ /* 0x000fea000b800000 */
[----:B------:R-:W-:Y:S02]  /*0650*/  UISETP.GE.U32.AND UP0, UPT, UR6, 0x8, UPT ;  /* 0x000000080600788c */ /* 0x000fe4000bf06070 */
[----:B------:R-:W-:-:S04]  /*0660*/  ULOP3.LUT UR5, UR9, 0x7, URZ, 0xc0, !UPT ;  /* 0x0000000709057892 */ /* 0x000fc8000f8ec0ff */
[----:B------:R-:W-:-:S03]  /*0670*/  UISETP.NE.AND UP1, UPT, UR5, URZ, UPT ;  /* 0x000000ff0500728c */ /* 0x000fc6000bf25270 */
[----:B------:R-:W-:Y:S08]  /*0680*/  BRA.U !UP0, `(.L_x_3) ;  /* 0x0000000108ac7547 */ /* 0x000ff0000b800000 */
[----:B------:R-:W1:Y:S01]  /*0690*/  LDC.64 R8, c[0x0][0x388] ;  /* 0x0000e200ff087b82 */ /* 0x000e620000000a00 */
[----:B------:R-:W2:Y:S01]  /*06a0*/  LDCU.64 UR6, c[0x0][0x388] ;  /* 0x00007100ff0677ac */ /* 0x000ea20008000a00 */
[CC--:B------:R-:W-:Y:S02]  /*06b0*/  IADD3 R5, PT, PT, R6.reuse, R7.reuse, RZ ;  /* 0x0000000706057210 */ /* 0x0c0fe40007ffe0ff */
[----:B------:R-:W-:-:S04]  /*06c0*/  IADD3 R10, P0, PT, R6, R7, RZ ;  /* 0x00000007060a7210 */ /* 0x000fc80007f1e0ff */
[----:B------:R-:W3:Y:S01]  /*06d0*/  LDC.64 R2, c[0x0][0x390] ;  /* 0x0000e400ff027b82 */ /* 0x000ee20000000a00 */
[----:B-1----:R-:W-:Y:S01]  /*06e0*/  IMAD.WIDE.U32 R8, R5, 0x4, R8 ;  /* 0x0000000405087825 */ /* 0x002fe200078e0008 */
[----:B------:R-:W-:Y:S02]  /*06f0*/  IADD3.X R5, PT, PT, RZ, RZ, RZ, P0, !PT ;  /* 0x000000ffff057210 */ /* 0x000fe400007fe4ff */
[C---:B--2---:R-:W-:Y:S02]  /*0700*/  LEA R4, P0, R10.reuse, UR6, 0x2 ;  /* 0x000000060a047c11 */ /* 0x044fe4000f8010ff */
[----:B0-----:R-:W2:Y:S02]  /*0710*/  LDG.E R19, desc[UR10][R8.64] ;  /* 0x0000000a08137981 */ /* 0x001ea4000c1e1900 */
[----:B------:R-:W-:Y:S01]  /*0720*/  LEA.HI.X R5, R10, UR7, R5, 0x2, P0 ;  /* 0x000000070a057c11 */ /* 0x000fe200080f1405 */
[----:B---3--:R-:W-:-:S04]  /*0730*/  IMAD.WIDE.U32 R2, R7, 0x4, R2 ;  /* 0x0000000407027825 */ /* 0x008fc800078e0002 */
[----:B------:R-:W3:Y:S04]  /*0740*/  LDG.E R21, desc[UR10][R4.64+0x4] ;  /* 0x0000040a04157981 */ /* 0x000ee8000c1e1900 */
[----:B------:R-:W2:Y:S04]  /*0750*/  LDG.E R20, desc[UR10][R2.64] ;  /* 0x0000000a02147981 */ /* 0x000ea8000c1e1900 */
        /* <DEDUP_REMOVED lines=13> */
[----:B------:R-:W-:Y:S01]  /*0830*/  IADD3 R7, PT, PT, R7, 0x8, RZ ;  /* 0x0000000807077810 */ /* 0x000fe20007ffe0ff */
        /* <DEDUP_REMOVED lines=15> */
[----:B------:R-:W-:-:S07]  /*0930*/  FADD R16, R9, R18 ;  /* 0x0000001209107221 */ /* 0x000fce0000000000 */
.L_x_3:
        /* <DEDUP_REMOVED lines=12> */
[----:B--2---:R-:W-:-:S03]  /*0a00*/  LEA R2, P0, R10, UR6, 0x2 ;  /* 0x000000060a027c11 */ /* 0x004fc6000f8010ff */
[----:B0-----:R-:W2:Y:S01]  /*0a10*/  LDG.E R8, desc[UR10][R8.64] ;  /* 0x0000000a08087981 */ /* 0x001ea2000c1e1900 */
        /* <DEDUP_REMOVED lines=17> */
[----:B------:R-:W-:-:S07]  /*0b30*/  FADD R16, R10, R17 ;  /* 0x000000110a107221 */ /* 0x000fce0000000000 */
.L_x_4:
[----:B------:R-:W-:Y:S05]  /*0b40*/  BRA.U !UP1, `(.L_x_2) ;  /* 0x0000000109607547 */ /* 0x000fea000b800000 */
[----:B------:R-:W1:Y:S01]  /*0b50*/  LDC.64 R2, c[0x0][0x390] ;  /* 0x0000e400ff027b82 */ /* 0x000e620000000a00 */
[----:B------:R-:W-:Y:S01]  /*0b60*/  IADD3 R9, PT, PT, R6, R7, RZ ;  /* 0x0000000706097210 */ /* 0x000fe20007ffe0ff */
[----:B------:R-:W-:-:S06]  /*0b70*/  UIADD3 UR4, UPT, UPT, -UR4, URZ, URZ ;  /* 0x000000ff04047290 */ /* 0x000fcc000fffe1ff */
[----:B------:R-:W2:Y:S01]  /*0b80*/  LDC.64 R4, c[0x0][0x388] ;  /* 0x0000e200ff047b82 */ /* 0x000ea20000000a00 */
[----:B-1----:R-:W-:-:S03]  /*0b90*/  IMAD.WIDE.U32 R2, R7, 0x4, R2 ;  /* 0x0000000407027825 */ /* 0x002fc600078e0002 */
[----:B------:R-:W-:Y:S01]  /*0ba0*/  MOV R8, R2 ;  /* 0x0000000200087202 */ /* 0x000fe20000000f00 */
[----:B--2---:R-:W-:Y:S01]  /*0bb0*/  IMAD.WIDE.U32 R4, R9, 0x4, R4 ;  /* 0x0000000409047825 */ /* 0x004fe200078e0004 */
[----:B------:R-:W-:Y:S02]  /*0bc0*/  MOV R9, R3 ;  /* 0x0000000300097202 */ /* 0x000fe40000000f00 */
[----:B------:R-:W-:Y:S02]  /*0bd0*/  MOV R6, R4 ;  /* 0x0000000400067202 */ /* 0x000fe40000000f00 */
[----:B------:R-:W-:-:S07]  /*0be0*/  MOV R3, R5 ;  /* 0x0000000500037202 */ /* 0x000fce0000000f00 */
.L_x_5:
[----:B------:R-:W-:Y:S02]  /*0bf0*/  MOV R2, R6 ;  /* 0x0000000600027202 */ /* 0x000fe40000000f00 */
[----:B------:R-:W-:Y:S02]  /*0c00*/  MOV R5, R9 ;  /* 0x0000000900057202 */ /* 0x000fe40000000f00 */
[----:B------:R-:W-:Y:S02]  /*0c10*/  MOV R4, R8 ;  /* 0x0000000800047202 */ /* 0x000fe40000000f00 */
[----:B0-----:R0:W2:Y:S04]  /*0c20*/  LDG.E R2, desc[UR10][R2.64] ;  /* 0x0000000a02027981 */ /* 0x0010a8000c1e1900 */
[----:B------:R-:W2:Y:S01]  /*0c30*/  LDG.E R5, desc[UR10][R4.64] ;  /* 0x0000000a04057981 */ /* 0x000ea2000c1e1900 */
[----:B------:R-:W-:Y:S01]  /*0c40*/  UIADD3 UR4, UPT, UPT, UR4, 0x1, URZ ;  /* 0x0000000104047890 */ /* 0x000fe2000fffe0ff */
[----:B------:R-:W-:-:S02]  /*0c50*/  IADD3 R8, P0, PT, R8, 0x4, RZ ;  /* 0x0000000408087810 */ /* 0x000fc40007f1e0ff */
[----:B------:R-:W-:Y:S01]  /*0c60*/  IADD3 R6, P1, PT, R6, 0x4, RZ ;  /* 0x0000000406067810 */ /* 0x000fe20007f3e0ff */
[----:B------:R-:W-:Y:S01]  /*0c70*/  UISETP.NE.AND UP0, UPT, UR4, URZ, UPT ;  /* 0x000000ff0400728c */ /* 0x000fe2000bf05270 */
[----:B------:R-:W-:Y:S02]  /*0c80*/  IADD3.X R9, PT, PT, RZ, R9, RZ, P0, !PT ;  /* 0x00000009ff097210 */ /* 0x000fe400007fe4ff */
[----:B0-----:R-:W-:Y:S01]  /*0c90*/  IADD3.X R3, PT, PT, RZ, R3, RZ, P1, !PT ;  /* 0x00000003ff037210 */ /* 0x001fe20000ffe4ff */
[----:B--2---:R-:W-:-:S04]  /*0ca0*/  FADD R7, R2, R5 ;  /* 0x0000000502077221 */ /* 0x004fc80000000000 */
[----:B------:R-:W-:Y:S01]  /*0cb0*/  FADD R16, R7, R16 ;  /* 0x0000001007107221 */ /* 0x000fe20000000000 */
[----:B------:R-:W-:Y:S06]  /*0cc0*/  BRA.U UP0, `(.L_x_5) ;  /* 0xfffffffd00c87547 */ /* 0x000fec000b83ffff */
.L_x_2:
[----:B------:R-:W1:Y:S02]  /*0cd0*/  LDC.64 R2, c[0x0][0x380] ;  /* 0x0000e000ff027b82 */ /* 0x000e640000000a00 */
[----:B-1----:R-:W-:-:S05]  /*0ce0*/  IMAD.WIDE.U32 R2, R0, 0x4, R2 ;  /* 0x0000000400027825 */ /* 0x002fca00078e0002 */
[----:B0-----:R-:W-:Y:S01]  /*0cf0*/  STG.E desc[UR10][R2.64], R16 ;  /* 0x0000001002007986 */ /* 0x001fe2000c10190a */
[----:B------:R-:W-:Y:S05]  /*0d00*/  EXIT ;  /* 0x000000000000794d */ /* 0x000fea0003800000 */
.L_x_6:
[----:B------:R-:W-:-:S00]  /*0d10*/  BRA `(.L_x_6) ;  /* 0xfffffffc00fc7947 */ /* 0x000fc0000383ffff */
[----:B------:R-:W-:-:S00]  /*0d20*/  NOP ;  /* 0x0000000000007918 */ /* 0x000fc00000000000 */
        /* <DEDUP_REMOVED lines=13> */
.L_x_7:


//--------------------- .nv.shared.reserved.0     --------------------------
	.section	.nv.shared.reserved.0,"aw",@nobits
	.weak		__nv_reservedSMEM_offset_0_alias
	.size		__nv_reservedSMEM_offset_0_alias, 0, 64
	.other		__nv_reservedSMEM_offset_0_alias,@"STO_CUDA_RESERVED_SHARED STV_DEFAULT"
__nv_reservedSMEM_offset_0_alias:
	.zero		0
	.zero		64


//--------------------- .nv.constant0._Z18sqmatvecMul_KernelPfS_S_i --------------------------
	.section	.nv.constant0._Z18sqmatvecMul_KernelPfS_S_i,"a",@progbits
	.sectionflags	@""
	.align	4
.nv.constant0._Z18sqmatvecMul_KernelPfS_S_i:
	.zero		924


//--------------------- SYMBOLS --------------------------

	.type		.nv.reservedSmem.offset0,@object
	.size		.nv.reservedSmem.offset0,0x4
